//
// Generated by NVIDIA NVVM Compiler
//
// Compiler Build ID: CL-36424714
// Cuda compilation tools, release 13.0, V13.0.88
// Based on NVVM 20.0.0
//

.version 9.0
.target sm_100
.address_size 64

	// .globl	_Z8sum_cudaPfS_j

.visible .entry _Z8sum_cudaPfS_j(
	.param .u64 .ptr .align 1 _Z8sum_cudaPfS_j_param_0,
	.param .u64 .ptr .align 1 _Z8sum_cudaPfS_j_param_1,
	.param .u32 _Z8sum_cudaPfS_j_param_2
)
{
	.reg .pred 	%p<7>;
	.reg .b32 	%r<24>;
	.reg .b32 	%f<16>;
	.reg .b64 	%rd<24>;

	ld.param.u64 	%rd15, [_Z8sum_cudaPfS_j_param_0];
	ld.param.u64 	%rd16, [_Z8sum_cudaPfS_j_param_1];
	ld.param.u32 	%r14, [_Z8sum_cudaPfS_j_param_2];
	cvta.to.global.u64 	%rd1, %rd15;
	cvta.to.global.u64 	%rd2, %rd16;
	mov.u32 	%r15, %ctaid.x;
	mov.u32 	%r16, %ntid.x;
	mov.u32 	%r17, %tid.x;
	mad.lo.s32 	%r1, %r15, %r16, %r17;
	setp.gt.u32 	%p1, %r1, 99999;
	@%p1 bra 	$L__BB0_8;
	shr.u32 	%r18, %r14, 5;
	mul.hi.u32 	%r19, %r18, 175921861;
	shr.u32 	%r2, %r19, 7;
	mul.lo.s32 	%r22, %r2, %r1;
	add.s32 	%r4, %r22, %r2;
	setp.ge.u32 	%p2, %r22, %r4;
	@%p2 bra 	$L__BB0_8;
	and.b32  	%r5, %r2, 3;
	setp.eq.s32 	%p3, %r5, 0;
	@%p3 bra 	$L__BB0_5;
	mul.wide.u32 	%rd17, %r22, 4;
	add.s64 	%rd21, %rd1, %rd17;
	add.s64 	%rd20, %rd2, %rd17;
	neg.s32 	%r21, %r5;
	add.s32 	%r22, %r22, %r5;
$L__BB0_4:
	.pragma "nounroll";
	ld.global.f32 	%f1, [%rd20];
	ld.global.f32 	%f2, [%rd21];
	add.f32 	%f3, %f1, %f2;
	st.global.f32 	[%rd21], %f3;
	add.s64 	%rd21, %rd21, 4;
	add.s64 	%rd20, %rd20, 4;
	add.s32 	%r21, %r21, 1;
	setp.ne.s32 	%p4, %r21, 0;
	@%p4 bra 	$L__BB0_4;
$L__BB0_5:
	add.s32 	%r20, %r2, -1;
	setp.lt.u32 	%p5, %r20, 3;
	@%p5 bra 	$L__BB0_8;
	sub.s32 	%r23, %r22, %r4;
	mul.wide.u32 	%rd18, %r22, 4;
	add.s64 	%rd19, %rd18, 8;
	add.s64 	%rd23, %rd2, %rd19;
	add.s64 	%rd22, %rd1, %rd19;
$L__BB0_7:
	ld.global.f32 	%f4, [%rd23+-8];
	ld.global.f32 	%f5, [%rd22+-8];
	add.f32 	%f6, %f4, %f5;
	st.global.f32 	[%rd22+-8], %f6;
	ld.global.f32 	%f7, [%rd23+-4];
	ld.global.f32 	%f8, [%rd22+-4];
	add.f32 	%f9, %f7, %f8;
	st.global.f32 	[%rd22+-4], %f9;
	ld.global.f32 	%f10, [%rd23];
	ld.global.f32 	%f11, [%rd22];
	add.f32 	%f12, %f10, %f11;
	st.global.f32 	[%rd22], %f12;
	ld.global.f32 	%f13, [%rd23+4];
	ld.global.f32 	%f14, [%rd22+4];
	add.f32 	%f15, %f13, %f14;
	st.global.f32 	[%rd22+4], %f15;
	add.s32 	%r23, %r23, 4;
	add.s64 	%rd23, %rd23, 16;
	add.s64 	%rd22, %rd22, 16;
	setp.ne.s32 	%p6, %r23, 0;
	@%p6 bra 	$L__BB0_7;
$L__BB0_8:
	ret;

}


// ===== COMPILED SASS (sm_100) =====

	.target	sm_100

	.elftype	@"ET_EXEC"


//--------------------- .note.nv.tkinfo           --------------------------
	.section	.note.nv.tkinfo,"",@"SHT_NOTE"
	.sectionflags	@"SHF_NOTE_NV_TKINFO"
	.tkinfo
        /*0018*/ 	.word	0x00000002
        /*0030*/ 	.string	""
        /*0030*/ 	.string	"ptxas"
        /*0030*/ 	.string	"Cuda compilation tools, release 13.0, V13.0.88"
        /*0030*/ 	.string	"Build cuda_13.0.r13.0/compiler.36424714_0"
        /*0030*/ 	.string	"-arch sm_100 -m 64 "



//--------------------- .note.nv.cuinfo           --------------------------
	.section	.note.nv.cuinfo,"",@"SHT_NOTE"
	.sectionflags	@"SHF_NOTE_NV_CUINFO"
        /*0018*/ 	.short	0x0002
        /*001a*/ 	.short	0x0064
        /*001c*/ 	.short	0x0082
	.zero		2


//--------------------- .nv.info                  --------------------------
	.section	.nv.info,"",@"SHT_CUDA_INFO"
	.align	4


	//----- nvinfo : EIATTR_REGCOUNT
	.align		4
        /*0000*/ 	.byte	0x04, 0x2f
        /*0002*/ 	.short	(.L_1 - .L_0)
	.align		4
.L_0:
        /*0004*/ 	.word	index@(_Z8sum_cudaPfS_j)
        /*0008*/ 	.word	0x00000010


	//----- nvinfo : EIATTR_FRAME_SIZE
	.align		4
.L_1:
        /*000c*/ 	.byte	0x04, 0x11
        /*000e*/ 	.short	(.L_3 - .L_2)
	.align		4
.L_2:
        /*0010*/ 	.word	index@(_Z8sum_cudaPfS_j)
        /*0014*/ 	.word	0x00000000


	//----- nvinfo : EIATTR_MIN_STACK_SIZE
	.align		4
.L_3:
        /*0018*/ 	.byte	0x04, 0x12
        /*001a*/ 	.short	(.L_5 - .L_4)
	.align		4
.L_4:
        /*001c*/ 	.word	index@(_Z8sum_cudaPfS_j)
        /*0020*/ 	.word	0x00000000
.L_5:


//--------------------- .nv.compat                --------------------------
	.section	.nv.compat,"",@"SHT_CUDA_COMPAT_INFO"
	.align	4
        /*0000*/ 	.byte	0x02, 0x09, 0x00, 0x00, 0x02, 0x02, 0x01, 0x00, 0x02, 0x05, 0x05, 0x00, 0x03, 0x07, 0x01, 0x01
        /*0010*/ 	.byte	0x02, 0x03, 0x00, 0x00, 0x02, 0x06, 0x01, 0x00, 0x04, 0x0b, 0x08, 0x00, 0x09, 0x00, 0x00, 0x00
        /*0020*/ 	.byte	0x00, 0x00, 0x00, 0x00


//--------------------- .nv.info._Z8sum_cudaPfS_j --------------------------
	.section	.nv.info._Z8sum_cudaPfS_j,"",@"SHT_CUDA_INFO"
	.sectionflags	@""
	.align	4


	//----- nvinfo : EIATTR_CUDA_API_VERSION
	.align		4
        /*0000*/ 	.byte	0x04, 0x37
        /*0002*/ 	.short	(.L_7 - .L_6)
.L_6:
        /*0004*/ 	.word	0x00000082


	//----- nvinfo : EIATTR_KPARAM_INFO
	.align		4
.L_7:
        /*0008*/ 	.byte	0x04, 0x17
        /*000a*/ 	.short	(.L_9 - .L_8)
.L_8:
        /*000c*/ 	.word	0x00000000
        /*0010*/ 	.short	0x0002
        /*0012*/ 	.short	0x0010
        /*0014*/ 	.byte	0x00, 0xf0, 0x11, 0x00


	//----- nvinfo : EIATTR_KPARAM_INFO
	.align		4
.L_9:
        /*0018*/ 	.byte	0x04, 0x17
        /*001a*/ 	.short	(.L_11 - .L_10)
.L_10:
        /*001c*/ 	.word	0x00000000
        /*0020*/ 	.short	0x0001
        /*0022*/ 	.short	0x0008
        /*0024*/ 	.byte	0x00, 0xf5, 0x21, 0x00


	//----- nvinfo : EIATTR_KPARAM_INFO
	.align		4
.L_11:
        /*0028*/ 	.byte	0x04, 0x17
        /*002a*/ 	.short	(.L_13 - .L_12)
.L_12:
        /*002c*/ 	.word	0x00000000
        /*0030*/ 	.short	0x0000
        /*0032*/ 	.short	0x0000
        /*0034*/ 	.byte	0x00, 0xf5, 0x21, 0x00


	//----- nvinfo : EIATTR_SPARSE_MMA_MASK
	.align		4
.L_13:
        /*0038*/ 	.byte	0x03, 0x50
        /*003a*/ 	.short	0x0000


	//----- nvinfo : EIATTR_MAXREG_COUNT
	.align		4
        /*003c*/ 	.byte	0x03, 0x1b
        /*003e*/ 	.short	0x00ff


	//----- nvinfo : EIATTR_MERCURY_ISA_VERSION
	.align		4
        /*0040*/ 	.byte	0x03, 0x5f
        /*0042*/ 	.short	0x0101


	//----- nvinfo : EIATTR_VRC_CTA_INIT_COUNT
	.align		4
        /*0044*/ 	.byte	0x02, 0x4a
	.zero		1
	.zero		1


	//----- nvinfo : EIATTR_EXIT_INSTR_OFFSETS
	.align		4
        /*0048*/ 	.byte	0x04, 0x1c
        /*004a*/ 	.short	(.L_15 - .L_14)


	//   ....[0]....
.L_14:
        /*004c*/ 	.word	0x00000060


	//   ....[1]....
        /*0050*/ 	.word	0x000000e0


	//   ....[2]....
        /*0054*/ 	.word	0x000002c0


	//   ....[3]....
        /*0058*/ 	.word	0x00000bb0


	//   ....[4]....
        /*005c*/ 	.word	0x00000d80


	//----- nvinfo : EIATTR_CRS_STACK_SIZE
	.align		4
.L_15:
        /*0060*/ 	.byte	0x04, 0x1e
        /*0062*/ 	.short	(.L_17 - .L_16)
.L_16:
        /*0064*/ 	.word	0x00000000


	//----- nvinfo : EIATTR_CBANK_PARAM_SIZE
	.align		4
.L_17:
        /*0068*/ 	.byte	0x03, 0x19
        /*006a*/ 	.short	0x0014


	//----- nvinfo : EIATTR_PARAM_CBANK
	.align		4
        /*006c*/ 	.byte	0x04, 0x0a
        /*006e*/ 	.short	(.L_19 - .L_18)
	.align		4
.L_18:
        /*0070*/ 	.word	index@(.nv.constant0._Z8sum_cudaPfS_j)
        /*0074*/ 	.short	0x0380
        /*0076*/ 	.short	0x0014


	//----- nvinfo : EIATTR_SW_WAR
	.align		4
.L_19:
        /*0078*/ 	.byte	0x04, 0x36
        /*007a*/ 	.short	(.L_21 - .L_20)
.L_20:
        /*007c*/ 	.word	0x00000008
.L_21:


//--------------------- .nv.callgraph             --------------------------
	.section	.nv.callgraph,"",@"SHT_CUDA_CALLGRAPH"
	.align	4
	.sectionentsize	8
	.align		4
        /*0000*/ 	.word	0x00000000
	.align		4
        /*0004*/ 	.word	0xffffffff
	.align		4
        /*0008*/ 	.word	0x00000000
	.align		4
        /*000c*/ 	.word	0xfffffffe
	.align		4
        /*0010*/ 	.word	0x00000000
	.align		4
        /*0014*/ 	.word	0xfffffffd
	.align		4
        /*0018*/ 	.word	0x00000000
	.align		4
        /*001c*/ 	.word	0xfffffffc


//--------------------- .text._Z8sum_cudaPfS_j    --------------------------
	.section	.text._Z8sum_cudaPfS_j,"ax",@progbits
	.align	128
        .global         _Z8sum_cudaPfS_j
        .type           _Z8sum_cudaPfS_j,@function
        .size           _Z8sum_cudaPfS_j,(.L_x_10 - _Z8sum_cudaPfS_j)
        .other          _Z8sum_cudaPfS_j,@"STO_CUDA_ENTRY STV_DEFAULT"
_Z8sum_cudaPfS_j:
.text._Z8sum_cudaPfS_j:
[----:B------:R-:W-:Y:S01]  /*0000*/  LDC R1, c[0x0][0x37c] ;  /* 0x0000df00ff017b82 */ /* 0x000fe20000000800 */
[----:B------:R-:W0:Y:S07]  /*0010*/  S2R R3, SR_TID.X ;  /* 0x0000000000037919 */ /* 0x000e2e0000002100 */
[----:B------:R-:W0:Y:S08]  /*0020*/  S2UR UR4, SR_CTAID.X ;  /* 0x00000000000479c3 */ /* 0x000e300000002500 */
[----:B------:R-:W0:Y:S02]  /*0030*/  LDC R0, c[0x0][0x360] ;  /* 0x0000d800ff007b82 */ /* 0x000e240000000800 */
[----:B0-----:R-:W-:-:S05]  /*0040*/  IMAD R0, R0, UR4, R3 ;  /* 0x0000000400007c24 */ /* 0x001fca000f8e0203 */
[----:B------:R-:W-:-:S13]  /*0050*/  ISETP.GT.U32.AND P0, PT, R0, 0x1869f, PT ;  /* 0x0001869f0000780c */ /* 0x000fda0003f04070 */
[----:B------:R-:W-:Y:S05]  /*0060*/  @P0 EXIT ;  /* 0x000000000000094d */ /* 0x000fea0003800000 */
[----:B------:R-:W0:Y:S02]  /*0070*/  LDC R2, c[0x0][0x390] ;  /* 0x0000e400ff027b82 */ /* 0x000e240000000800 */
[----:B0-----:R-:W-:-:S05]  /*0080*/  SHF.R.U32.HI R2, RZ, 0x5, R2 ;  /* 0x00000005ff027819 */ /* 0x001fca0000011602 */
[----:B------:R-:W-:-:S05]  /*0090*/  IMAD.HI.U32 R2, R2, 0xa7c5ac5, RZ ;  /* 0x0a7c5ac502027827 */ /* 0x000fca00078e00ff */
[----:B------:R-:W-:-:S05]  /*00a0*/  SHF.R.U32.HI R3, RZ, 0x7, R2 ;  /* 0x00000007ff037819 */ /* 0x000fca0000011602 */
[----:B------:R-:W-:-:S05]  /*00b0*/  IMAD R2, R0, R3, RZ ;  /* 0x0000000300027224 */ /* 0x000fca00078e02ff */
[----:B------:R-:W-:-:S04]  /*00c0*/  IADD3 R0, PT, PT, R3, R2, RZ ;  /* 0x0000000203007210 */ /* 0x000fc80007ffe0ff */
[----:B------:R-:W-:-:S13]  /*00d0*/  ISETP.GE.U32.AND P0, PT, R2, R0, PT ;  /* 0x000000000200720c */ /* 0x000fda0003f06070 */
[----:B------:R-:W-:Y:S05]  /*00e0*/  @P0 EXIT ;  /* 0x000000000000094d */ /* 0x000fea0003800000 */
[C---:B------:R-:W-:Y:S01]  /*00f0*/  LOP3.LUT P1, R6, R3.reuse, 0x3, RZ, 0xc0, !PT ;  /* 0x0000000303067812 */ /* 0x040fe2000782c0ff */
[----:B------:R-:W-:Y:S01]  /*0100*/  VIADD R4, R3, 0xffffffff ;  /* 0xffffffff03047836 */ /* 0x000fe20000000000 */
[----:B------:R-:W0:Y:S01]  /*0110*/  LDCU.64 UR4, c[0x0][0x358] ;  /* 0x00006b00ff0477ac */ /* 0x000e220008000a00 */
[----:B------:R-:W-:-:S03]  /*0120*/  MOV R7, R2 ;  /* 0x0000000200077202 */ /* 0x000fc60000000f00 */
[----:B------:R-:W-:-:S07]  /*0130*/  ISETP.GE.U32.AND P0, PT, R4, 0x3, PT ;  /* 0x000000030400780c */ /* 0x000fce0003f06070 */
[----:B------:R-:W-:Y:S06]  /*0140*/  @!P1 BRA `(.L_x_0) ;  /* 0x00000000005c9947 */ /* 0x000fec0003800000 */
[----:B------:R-:W1:Y:S08]  /*0150*/  LDC.64 R2, c[0x0][0x380] ;  /* 0x0000e000ff027b82 */ /* 0x000e700000000a00 */
[----:B------:R-:W2:Y:S01]  /*0160*/  LDC.64 R4, c[0x0][0x388] ;  /* 0x0000e200ff047b82 */ /* 0x000ea20000000a00 */
[----:B-1----:R-:W-:-:S04]  /*0170*/  IMAD.WIDE.U32 R2, R7, 0x4, R2 ;  /* 0x0000000407027825 */ /* 0x002fc800078e0002 */
[----:B------:R-:W-:Y:S01]  /*0180*/  IMAD.MOV.U32 R10, RZ, RZ, R2 ;  /* 0x000000ffff0a7224 */ /* 0x000fe200078e0002 */
[----:B------:R-:W-:Y:S01]  /*0190*/  MOV R11, R3 ;  /* 0x00000003000b7202 */ /* 0x000fe20000000f00 */
[C---:B--2---:R-:W-:Y:S01]  /*01a0*/  IMAD.WIDE.U32 R4, R7.reuse, 0x4, R4 ;  /* 0x0000000407047825 */ /* 0x044fe200078e0004 */
[----:B------:R-:W-:-:S03]  /*01b0*/  IADD3 R7, PT, PT, R7, R6, RZ ;  /* 0x0000000607077210 */ /* 0x000fc60007ffe0ff */
[----:B------:R-:W-:Y:S02]  /*01c0*/  IMAD.MOV.U32 R8, RZ, RZ, R4 ;  /* 0x000000ffff087224 */ /* 0x000fe400078e0004 */
[----:B------:R-:W-:-:S07]  /*01d0*/  IMAD.MOV R6, RZ, RZ, -R6 ;  /* 0x000000ffff067224 */ /* 0x000fce00078e0a06 */
.L_x_1:
[----:B------:R-:W-:Y:S01]  /*01e0*/  MOV R4, R8 ;  /* 0x0000000800047202 */ /* 0x000fe20000000f00 */
[----:B-1----:R-:W-:Y:S01]  /*01f0*/  IMAD.MOV.U32 R3, RZ, RZ, R11 ;  /* 0x000000ffff037224 */ /* 0x002fe200078e000b */
[----:B------:R-:W-:-:S04]  /*0200*/  MOV R2, R10 ;  /* 0x0000000a00027202 */ /* 0x000fc80000000f00 */
[----:B0-----:R0:W2:Y:S04]  /*0210*/  LDG.E R4, desc[UR4][R4.64] ;  /* 0x0000000404047981 */ /* 0x0010a8000c1e1900 */
[----:B------:R-:W2:Y:S01]  /*0220*/  LDG.E R9, desc[UR4][R2.64] ;  /* 0x0000000402097981 */ /* 0x000ea2000c1e1900 */
[----:B------:R-:W-:Y:S01]  /*0230*/  VIADD R6, R6, 0x1 ;  /* 0x0000000106067836 */ /* 0x000fe20000000000 */
[----:B------:R-:W-:Y:S02]  /*0240*/  IADD3 R8, P3, PT, R8, 0x4, RZ ;  /* 0x0000000408087810 */ /* 0x000fe40007f7e0ff */
[----:B------:R-:W-:Y:S02]  /*0250*/  IADD3 R10, P2, PT, R2, 0x4, RZ ;  /* 0x00000004020a7810 */ /* 0x000fe40007f5e0ff */
[----:B------:R-:W-:Y:S01]  /*0260*/  ISETP.NE.AND P1, PT, R6, RZ, PT ;  /* 0x000000ff0600720c */ /* 0x000fe20003f25270 */
[----:B0-----:R-:W-:Y:S01]  /*0270*/  IMAD.X R5, RZ, RZ, R5, P3 ;  /* 0x000000ffff057224 */ /* 0x001fe200018e0605 */
[----:B------:R-:W-:Y:S01]  /*0280*/  IADD3.X R11, PT, PT, RZ, R3, RZ, P2, !PT ;  /* 0x00000003ff0b7210 */ /* 0x000fe200017fe4ff */
[----:B--2---:R-:W-:-:S05]  /*0290*/  FADD R9, R4, R9 ;  /* 0x0000000904097221 */ /* 0x004fca0000000000 */
[----:B------:R1:W-:Y:S05]  /*02a0*/  STG.E desc[UR4][R2.64], R9 ;  /* 0x0000000902007986 */ /* 0x0003ea000c101904 */
[----:B------:R-:W-:Y:S05]  /*02b0*/  @P1 BRA `(.L_x_1) ;  /* 0xfffffffc00c81947 */ /* 0x000fea000383ffff */
.L_x_0:
[----:B0-----:R-:W-:Y:S05]  /*02c0*/  @!P0 EXIT ;  /* 0x000000000000894d */ /* 0x001fea0003800000 */
[----:B------:R-:W1:Y:S01]  /*02d0*/  LDCU.128 UR8, c[0x0][0x380] ;  /* 0x00007000ff0877ac */ /* 0x000e620008000c00 */
[----:B------:R-:W-:Y:S01]  /*02e0*/  HFMA2 R4, -RZ, RZ, 0, 4.76837158203125e-07 ;  /* 0x00000008ff047431 */ /* 0x000fe200000001ff */
[----:B------:R-:W-:Y:S01]  /*02f0*/  IADD3 R0, PT, PT, -R0, R7, RZ ;  /* 0x0000000700007210 */ /* 0x000fe20007ffe1ff */
[----:B------:R-:W-:Y:S01]  /*0300*/  IMAD.MOV.U32 R5, RZ, RZ, 0x0 ;  /* 0x00000000ff057424 */ /* 0x000fe200078e00ff */
[----:B------:R-:W-:Y:S02]  /*0310*/  BSSY.RECONVERGENT B0, `(.L_x_2) ;  /* 0x000008b000007945 */ /* 0x000fe40003800200 */
[----:B------:R-:W-:Y:S01]  /*0320*/  ISETP.GE.AND P0, PT, R0, RZ, PT ;  /* 0x000000ff0000720c */ /* 0x000fe20003f06270 */
[----:B------:R-:W-:-:S03]  /*0330*/  IMAD.WIDE.U32 R4, R7, 0x4, R4 ;  /* 0x0000000407047825 */ /* 0x000fc600078e0004 */
[C---:B-1----:R-:W-:Y:S02]  /*0340*/  IADD3 R2, P1, PT, R4.reuse, UR10, RZ ;  /* 0x0000000a04027c10 */ /* 0x042fe4000ff3e0ff */
[----:B------:R-:W-:Y:S02]  /*0350*/  IADD3 R4, P2, PT, R4, UR8, RZ ;  /* 0x0000000804047c10 */ /* 0x000fe4000ff5e0ff */
[C---:B------:R-:W-:Y:S02]  /*0360*/  IADD3.X R3, PT, PT, R5.reuse, UR11, RZ, P1, !PT ;  /* 0x0000000b05037c10 */ /* 0x040fe40008ffe4ff */
[----:B------:R-:W-:-:S03]  /*0370*/  IADD3.X R5, PT, PT, R5, UR9, RZ, P2, !PT ;  /* 0x0000000905057c10 */ /* 0x000fc600097fe4ff */
[----:B------:R-:W-:Y:S06]  /*0380*/  @P0 BRA `(.L_x_3) ;  /* 0x00000008000c0947 */ /* 0x000fec0003800000 */
[----:B------:R-:W-:Y:S01]  /*0390*/  IMAD.MOV R6, RZ, RZ, -R0 ;  /* 0x000000ffff067224 */ /* 0x000fe200078e0a00 */
[----:B------:R-:W-:Y:S01]  /*03a0*/  BSSY.RECONVERGENT B1, `(.L_x_4) ;  /* 0x0000050000017945 */ /* 0x000fe20003800200 */
[----:B------:R-:W-:-:S03]  /*03b0*/  PLOP3.LUT P0, PT, PT, PT, PT, 0x80, 0x8 ;  /* 0x000000000008781c */ /* 0x000fc60003f0f070 */
[----:B------:R-:W-:-:S13]  /*03c0*/  ISETP.GT.AND P1, PT, R6, 0xc, PT ;  /* 0x0000000c0600780c */ /* 0x000fda0003f24270 */
[----:B------:R-:W-:Y:S05]  /*03d0*/  @!P1 BRA `(.L_x_5) ;  /* 0x0000000400309947 */ /* 0x000fea0003800000 */
[----:B------:R-:W-:-:S13]  /*03e0*/  PLOP3.LUT P0, PT, PT, PT, PT, 0x8, 0x80 ;  /* 0x000000000080781c */ /* 0x000fda0003f0e170 */
.L_x_6:
[----:B------:R-:W2:Y:S04]  /*03f0*/  LDG.E R6, desc[UR4][R2.64+-0x8] ;  /* 0xfffff80402067981 */ /* 0x000ea8000c1e1900 */
[----:B------:R-:W2:Y:S04]  /*0400*/  LDG.E R7, desc[UR4][R4.64+-0x8] ;  /* 0xfffff80404077981 */ /* 0x000ea8000c1e1900 */
[----:B------:R-:W3:Y:S04]  /*0410*/  LDG.E R9, desc[UR4][R4.64+-0x4] ;  /* 0xfffffc0404097981 */ /* 0x000ee8000c1e1900 */
[----:B------:R-:W4:Y:S04]  /*0420*/  LDG.E R11, desc[UR4][R4.64] ;  /* 0x00000004040b7981 */ /* 0x000f28000c1e1900 */
[----:B------:R-:W5:Y:S01]  /*0430*/  LDG.E R13, desc[UR4][R4.64+0x4] ;  /* 0x00000404040d7981 */ /* 0x000f62000c1e1900 */
[----:B--2---:R-:W-:-:S05]  /*0440*/  FADD R7, R6, R7 ;  /* 0x0000000706077221 */ /* 0x004fca0000000000 */
[----:B------:R0:W-:Y:S04]  /*0450*/  STG.E desc[UR4][R4.64+-0x8], R7 ;  /* 0xfffff80704007986 */ /* 0x0001e8000c101904 */
[----:B------:R-:W3:Y:S04]  /*0460*/  LDG.E R6, desc[UR4][R2.64+-0x4] ;  /* 0xfffffc0402067981 */ /* 0x000ee8000c1e1900 */
[----:B0-----:R-:W2:Y:S01]  /*0470*/  LDG.E R7, desc[UR4][R4.64+0x8] ;  /* 0x0000080404077981 */ /* 0x001ea2000c1e1900 */
[----:B---3--:R-:W-:-:S05]  /*0480*/  FADD R9, R6, R9 ;  /* 0x0000000906097221 */ /* 0x008fca0000000000 */
[----:B------:R0:W-:Y:S04]  /*0490*/  STG.E desc[UR4][R4.64+-0x4], R9 ;  /* 0xfffffc0904007986 */ /* 0x0001e8000c101904 */
[----:B------:R-:W4:Y:S04]  /*04a0*/  LDG.E R6, desc[UR4][R2.64] ;  /* 0x0000000402067981 */ /* 0x000f28000c1e1900 */
[----:B0-----:R-:W3:Y:S01]  /*04b0*/  LDG.E R9, desc[UR4][R4.64+0xc] ;  /* 0x00000c0404097981 */ /* 0x001ee2000c1e1900 */
[----:B----4-:R-:W-:-:S05]  /*04c0*/  FADD R11, R6, R11 ;  /* 0x0000000b060b7221 */ /* 0x010fca0000000000 */
[----:B------:R0:W-:Y:S04]  /*04d0*/  STG.E desc[UR4][R4.64], R11 ;  /* 0x0000000b04007986 */ /* 0x0001e8000c101904 */
[----:B------:R-:W5:Y:S04]  /*04e0*/  LDG.E R6, desc[UR4][R2.64+0x4] ;  /* 0x0000040402067981 */ /* 0x000f68000c1e1900 */
[----:B0-----:R-:W4:Y:S01]  /*04f0*/  LDG.E R11, desc[UR4][R4.64+0x10] ;  /* 0x00001004040b7981 */ /* 0x001f22000c1e1900 */
[----:B-----5:R-:W-:-:S05]  /*0500*/  FADD R13, R6, R13 ;  /* 0x0000000d060d7221 */ /* 0x020fca0000000000 */
[----:B------:R0:W-:Y:S04]  /*0510*/  STG.E desc[UR4][R4.64+0x4], R13 ;  /* 0x0000040d04007986 */ /* 0x0001e8000c101904 */
[----:B------:R-:W2:Y:S04]  /*0520*/  LDG.E R6, desc[UR4][R2.64+0x8] ;  /* 0x0000080402067981 */ /* 0x000ea8000c1e1900 */
[----:B0-----:R-:W5:Y:S01]  /*0530*/  LDG.E R13, desc[UR4][R4.64+0x14] ;  /* 0x00001404040d7981 */ /* 0x001f62000c1e1900 */
        /* <DEDUP_REMOVED lines=33> */
[----:B------:R-:W-:Y:S04]  /*0750*/  STG.E desc[UR4][R4.64+0x28], R7 ;  /* 0x0000280704007986 */ /* 0x000fe8000c101904 */
[----:B------:R-:W3:Y:S02]  /*0760*/  LDG.E R6, desc[UR4][R2.64+0x2c] ;  /* 0x00002c0402067981 */ /* 0x000ee4000c1e1900 */
[----:B---3--:R-:W-:-:S05]  /*0770*/  FADD R9, R6, R9 ;  /* 0x0000000906097221 */ /* 0x008fca0000000000 */
[----:B------:R0:W-:Y:S04]  /*0780*/  STG.E desc[UR4][R4.64+0x2c], R9 ;  /* 0x00002c0904007986 */ /* 0x0001e8000c101904 */
[----:B------:R-:W4:Y:S01]  /*0790*/  LDG.E R6, desc[UR4][R2.64+0x30] ;  /* 0x0000300402067981 */ /* 0x000f22000c1e1900 */
[----:B------:R-:W-:Y:S01]  /*07a0*/  IADD3 R0, PT, PT, R0, 0x10, RZ ;  /* 0x0000001000007810 */ /* 0x000fe20007ffe0ff */
[----:B----4-:R-:W-:-:S05]  /*07b0*/  FADD R11, R6, R11 ;  /* 0x0000000b060b7221 */ /* 0x010fca0000000000 */
[----:B------:R-:W-:Y:S04]  /*07c0*/  STG.E desc[UR4][R4.64+0x30], R11 ;  /* 0x0000300b04007986 */ /* 0x000fe8000c101904 */
[----:B------:R1:W5:Y:S01]  /*07d0*/  LDG.E R6, desc[UR4][R2.64+0x34] ;  /* 0x0000340402067981 */ /* 0x000362000c1e1900 */
[----:B------:R-:W-:Y:S02]  /*07e0*/  ISETP.GE.AND P1, PT, R0, -0xc, PT ;  /* 0xfffffff40000780c */ /* 0x000fe40003f26270 */
[----:B------:R-:W-:-:S05]  /*07f0*/  IADD3 R8, P2, PT, R2, 0x40, RZ ;  /* 0x0000004002087810 */ /* 0x000fca0007f5e0ff */
[----:B0-----:R-:W-:Y:S01]  /*0800*/  IMAD.X R9, RZ, RZ, R3, P2 ;  /* 0x000000ffff097224 */ /* 0x001fe200010e0603 */
[----:B-1----:R-:W-:-:S03]  /*0810*/  MOV R2, R8 ;  /* 0x0000000800027202 */ /* 0x002fc60000000f00 */
[----:B------:R-:W-:Y:S02]  /*0820*/  IMAD.MOV.U32 R3, RZ, RZ, R9 ;  /* 0x000000ffff037224 */ /* 0x000fe400078e0009 */
[----:B-----5:R-:W-:Y:S01]  /*0830*/  FADD R13, R6, R13 ;  /* 0x0000000d060d7221 */ /* 0x020fe20000000000 */
[----:B------:R-:W-:-:S04]  /*0840*/  IADD3 R6, P3, PT, R4, 0x40, RZ ;  /* 0x0000004004067810 */ /* 0x000fc80007f7e0ff */
[----:B------:R-:W-:Y:S01]  /*0850*/  IADD3.X R7, PT, PT, RZ, R5, RZ, P3, !PT ;  /* 0x00000005ff077210 */ /* 0x000fe20001ffe4ff */
[----:B------:R0:W-:Y:S02]  /*0860*/  STG.E desc[UR4][R4.64+0x34], R13 ;  /* 0x0000340d04007986 */ /* 0x0001e4000c101904 */
[----:B0-----:R-:W-:Y:S02]  /*0870*/  MOV R4, R6 ;  /* 0x0000000600047202 */ /* 0x001fe40000000f00 */
[----:B------:R-:W-:Y:S01]  /*0880*/  MOV R5, R7 ;  /* 0x0000000700057202 */ /* 0x000fe20000000f00 */
[----:B------:R-:W-:Y:S06]  /*0890*/  @!P1 BRA `(.L_x_6) ;  /* 0xfffffff800d49947 */ /* 0x000fec000383ffff */
.L_x_5:
[----:B------:R-:W-:Y:S05]  /*08a0*/  BSYNC.RECONVERGENT B1 ;  /* 0x0000000000017941 */ /* 0x000fea0003800200 */
.L_x_4:
[----:B------:R-:W-:Y:S01]  /*08b0*/  IMAD.MOV R6, RZ, RZ, -R0 ;  /* 0x000000ffff067224 */ /* 0x000fe200078e0a00 */
[----:B------:R-:W-:Y:S04]  /*08c0*/  BSSY.RECONVERGENT B1, `(.L_x_7) ;  /* 0x000002d000017945 */ /* 0x000fe80003800200 */
[----:B------:R-:W-:-:S13]  /*08d0*/  ISETP.GT.AND P1, PT, R6, 0x4, PT ;  /* 0x000000040600780c */ /* 0x000fda0003f24270 */
[----:B------:R-:W-:Y:S05]  /*08e0*/  @!P1 BRA `(.L_x_8) ;  /* 0x0000000000a89947 */ /* 0x000fea0003800000 */
        /* <DEDUP_REMOVED lines=26> */
[----:B------:R-:W4:Y:S02]  /*0a90*/  LDG.E R6, desc[UR4][R2.64+0x10] ;  /* 0x0000100402067981 */ /* 0x000f24000c1e1900 */
[----:B----4-:R-:W-:-:S05]  /*0aa0*/  FADD R11, R6, R11 ;  /* 0x0000000b060b7221 */ /* 0x010fca0000000000 */
[----:B------:R-:W-:Y:S04]  /*0ab0*/  STG.E desc[UR4][R4.64+0x10], R11 ;  /* 0x0000100b04007986 */ /* 0x000fe8000c101904 */
[----:B------:R1:W5:Y:S01]  /*0ac0*/  LDG.E R6, desc[UR4][R2.64+0x14] ;  /* 0x0000140402067981 */ /* 0x000362000c1e1900 */
[----:B------:R-:W-:-:S04]  /*0ad0*/  IADD3 R8, P1, PT, R2, 0x20, RZ ;  /* 0x0000002002087810 */ /* 0x000fc80007f3e0ff */
[----:B0-----:R-:W-:Y:S01]  /*0ae0*/  IADD3.X R9, PT, PT, RZ, R3, RZ, P1, !PT ;  /* 0x00000003ff097210 */ /* 0x001fe20000ffe4ff */
[----:B------:R-:W-:Y:S01]  /*0af0*/  VIADD R0, R0, 0x8 ;  /* 0x0000000800007836 */ /* 0x000fe20000000000 */
[----:B------:R-:W-:Y:S02]  /*0b00*/  PLOP3.LUT P0, PT, PT, PT, PT, 0x8, 0x80 ;  /* 0x000000000080781c */ /* 0x000fe40003f0e170 */
[----:B-1----:R-:W-:Y:S02]  /*0b10*/  MOV R2, R8 ;  /* 0x0000000800027202 */ /* 0x002fe40000000f00 */
[----:B------:R-:W-:Y:S01]  /*0b20*/  MOV R3, R9 ;  /* 0x0000000900037202 */ /* 0x000fe20000000f00 */
[----:B-----5:R-:W-:Y:S01]  /*0b30*/  FADD R13, R6, R13 ;  /* 0x0000000d060d7221 */ /* 0x020fe20000000000 */
[----:B------:R-:W-:-:S04]  /*0b40*/  IADD3 R6, P2, PT, R4, 0x20, RZ ;  /* 0x0000002004067810 */ /* 0x000fc80007f5e0ff */
[----:B------:R-:W-:Y:S01]  /*0b50*/  IADD3.X R7, PT, PT, RZ, R5, RZ, P2, !PT ;  /* 0x00000005ff077210 */ /* 0x000fe200017fe4ff */
[----:B------:R0:W-:Y:S02]  /*0b60*/  STG.E desc[UR4][R4.64+0x14], R13 ;  /* 0x0000140d04007986 */ /* 0x0001e4000c101904 */
[----:B0-----:R-:W-:Y:S01]  /*0b70*/  IMAD.MOV.U32 R4, RZ, RZ, R6 ;  /* 0x000000ffff047224 */ /* 0x001fe200078e0006 */
[----:B------:R-:W-:-:S07]  /*0b80*/  MOV R5, R7 ;  /* 0x0000000700057202 */ /* 0x000fce0000000f00 */
.L_x_8:
[----:B------:R-:W-:Y:S05]  /*0b90*/  BSYNC.RECONVERGENT B1 ;  /* 0x0000000000017941 */ /* 0x000fea0003800200 */
.L_x_7:
[----:B------:R-:W-:-:S13]  /*0ba0*/  ISETP.NE.OR P0, PT, R0, RZ, P0 ;  /* 0x000000ff0000720c */ /* 0x000fda0000705670 */
[----:B------:R-:W-:Y:S05]  /*0bb0*/  @!P0 EXIT ;  /* 0x000000000000894d */ /* 0x000fea0003800000 */
.L_x_3:
[----:B------:R-:W-:Y:S05]  /*0bc0*/  BSYNC.RECONVERGENT B0 ;  /* 0x0000000000007941 */ /* 0x000fea0003800200 */
.L_x_2:
[----:B------:R-:W2:Y:S04]  /*0bd0*/  LDG.E R6, desc[UR4][R2.64+-0x8] ;  /* 0xfffff80402067981 */ /* 0x000ea8000c1e1900 */
[----:B------:R-:W2:Y:S04]  /*0be0*/  LDG.E R7, desc[UR4][R4.64+-0x8] ;  /* 0xfffff80404077981 */ /* 0x000ea8000c1e1900 */
[----:B------:R-:W3:Y:S04]  /*0bf0*/  LDG.E R9, desc[UR4][R4.64+-0x4] ;  /* 0xfffffc0404097981 */ /* 0x000ee8000c1e1900 */
[----:B------:R-:W4:Y:S04]  /*0c00*/  LDG.E R11, desc[UR4][R4.64] ;  /* 0x00000004040b7981 */ /* 0x000f28000c1e1900 */
[----:B------:R-:W5:Y:S01]  /*0c10*/  LDG.E R13, desc[UR4][R4.64+0x4] ;  /* 0x00000404040d7981 */ /* 0x000f62000c1e1900 */
        /* <DEDUP_REMOVED lines=10> */
[----:B------:R-:W-:Y:S02]  /*0cc0*/  ISETP.NE.AND P0, PT, R0, RZ, PT ;  /* 0x000000ff0000720c */ /* 0x000fe40003f05270 */
        /* <DEDUP_REMOVED lines=10> */
[----:B------:R-:W-:Y:S06]  /*0d70*/  @P0 BRA `(.L_x_2) ;  /* 0xfffffffc00940947 */ /* 0x000fec000383ffff */
[----:B------:R-:W-:Y:S05]  /*0d80*/  EXIT ;  /* 0x000000000000794d */ /* 0x000fea0003800000 */
.L_x_9:
[----:B------:R-:W-:-:S00]  /*0d90*/  BRA `(.L_x_9) ;  /* 0xfffffffc00fc7947 */ /* 0x000fc0000383ffff */
[----:B------:R-:W-:-:S00]  /*0da0*/  NOP ;  /* 0x0000000000007918 */ /* 0x000fc00000000000 */
        /* <DEDUP_REMOVED lines=13> */
.L_x_10:


//--------------------- .nv.shared.reserved.0     --------------------------
	.section	.nv.shared.reserved.0,"aw",@nobits
	.weak		__nv_reservedSMEM_offset_0_alias
	.size		__nv_reservedSMEM_offset_0_alias, 0, 64
	.other		__nv_reservedSMEM_offset_0_alias,@"STO_CUDA_RESERVED_SHARED STV_DEFAULT"
__nv_reservedSMEM_offset_0_alias:
	.zero		0
	.zero		64


//--------------------- .nv.constant0._Z8sum_cudaPfS_j --------------------------
	.section	.nv.constant0._Z8sum_cudaPfS_j,"a",@progbits
	.sectionflags	@""
	.align	4
.nv.constant0._Z8sum_cudaPfS_j:
	.zero		916


//--------------------- SYMBOLS --------------------------

	.type		.nv.reservedSmem.offset0,@object
	.size		.nv.reservedSmem.offset0,0x4
